//
// Generated by NVIDIA NVVM Compiler
//
// Compiler Build ID: CL-36424714
// Cuda compilation tools, release 13.0, V13.0.88
// Based on NVVM 20.0.0
//

.version 9.0
.target sm_100
.address_size 64

	// .globl	_Z18bitonicCompareSwapPfPiiii
// _ZZ22disseminationScanBlockPfS_iE9blockScan has been demoted
// _ZZ26disseminationScanPostfixesPfiE9blockScan has been demoted

.visible .entry _Z18bitonicCompareSwapPfPiiii(
	.param .u64 .ptr .align 1 _Z18bitonicCompareSwapPfPiiii_param_0,
	.param .u64 .ptr .align 1 _Z18bitonicCompareSwapPfPiiii_param_1,
	.param .u32 _Z18bitonicCompareSwapPfPiiii_param_2,
	.param .u32 _Z18bitonicCompareSwapPfPiiii_param_3,
	.param .u32 _Z18bitonicCompareSwapPfPiiii_param_4
)
{
	.reg .pred 	%p<9>;
	.reg .b32 	%r<12>;
	.reg .b32 	%f<5>;
	.reg .b64 	%rd<13>;

	ld.param.u64 	%rd3, [_Z18bitonicCompareSwapPfPiiii_param_0];
	ld.param.u64 	%rd4, [_Z18bitonicCompareSwapPfPiiii_param_1];
	ld.param.u32 	%r6, [_Z18bitonicCompareSwapPfPiiii_param_2];
	ld.param.u32 	%r7, [_Z18bitonicCompareSwapPfPiiii_param_3];
	ld.param.u32 	%r8, [_Z18bitonicCompareSwapPfPiiii_param_4];
	mov.u32 	%r9, %tid.x;
	mov.u32 	%r10, %ctaid.x;
	shl.b32 	%r11, %r10, 10;
	or.b32  	%r1, %r11, %r9;
	setp.ge.s32 	%p1, %r1, %r8;
	@%p1 bra 	$L__BB0_5;
	xor.b32  	%r2, %r7, %r1;
	setp.le.s32 	%p2, %r2, %r1;
	@%p2 bra 	$L__BB0_5;
	cvta.to.global.u64 	%rd5, %rd3;
	cvta.to.global.u64 	%rd6, %rd4;
	mul.wide.s32 	%rd7, %r1, 4;
	add.s64 	%rd1, %rd6, %rd7;
	ld.global.u32 	%r3, [%rd1];
	mul.wide.s32 	%rd8, %r3, 4;
	add.s64 	%rd9, %rd5, %rd8;
	ld.global.f32 	%f3, [%rd9];
	mul.wide.s32 	%rd10, %r2, 4;
	add.s64 	%rd2, %rd6, %rd10;
	ld.global.u32 	%r4, [%rd2];
	mul.wide.s32 	%rd11, %r4, 4;
	add.s64 	%rd12, %rd5, %rd11;
	ld.global.f32 	%f4, [%rd12];
	and.b32  	%r5, %r6, %r1;
	setp.eq.s32 	%p3, %r5, 0;
	setp.gt.f32 	%p4, %f3, %f4;
	and.pred  	%p5, %p3, %p4;
	@%p5 bra 	$L__BB0_4;
	setp.eq.s32 	%p6, %r5, 0;
	setp.geu.f32 	%p7, %f3, %f4;
	or.pred  	%p8, %p6, %p7;
	@%p8 bra 	$L__BB0_5;
$L__BB0_4:
	st.global.u32 	[%rd1], %r4;
	st.global.u32 	[%rd2], %r3;
$L__BB0_5:
	ret;

}
	// .globl	_Z22bitonicArgSortTailingJPfPiiii
.visible .entry _Z22bitonicArgSortTailingJPfPiiii(
	.param .u64 .ptr .align 1 _Z22bitonicArgSortTailingJPfPiiii_param_0,
	.param .u64 .ptr .align 1 _Z22bitonicArgSortTailingJPfPiiii_param_1,
	.param .u32 _Z22bitonicArgSortTailingJPfPiiii_param_2,
	.param .u32 _Z22bitonicArgSortTailingJPfPiiii_param_3,
	.param .u32 _Z22bitonicArgSortTailingJPfPiiii_param_4
)
{
	.reg .pred 	%p<13>;
	.reg .b32 	%r<15>;
	.reg .b32 	%f<5>;
	.reg .b64 	%rd<13>;

	ld.param.u64 	%rd5, [_Z22bitonicArgSortTailingJPfPiiii_param_0];
	ld.param.u64 	%rd6, [_Z22bitonicArgSortTailingJPfPiiii_param_1];
	ld.param.u32 	%r8, [_Z22bitonicArgSortTailingJPfPiiii_param_2];
	ld.param.u32 	%r14, [_Z22bitonicArgSortTailingJPfPiiii_param_3];
	ld.param.u32 	%r10, [_Z22bitonicArgSortTailingJPfPiiii_param_4];
	cvta.to.global.u64 	%rd1, %rd6;
	setp.lt.s32 	%p1, %r14, 1;
	@%p1 bra 	$L__BB1_7;
	cvta.to.global.u64 	%rd2, %rd5;
	mov.u32 	%r11, %tid.x;
	mov.u32 	%r12, %ctaid.x;
	shl.b32 	%r13, %r12, 10;
	or.b32  	%r1, %r13, %r11;
	mul.wide.s32 	%rd7, %r1, 4;
	add.s64 	%rd3, %rd1, %rd7;
	and.b32  	%r2, %r8, %r1;
$L__BB1_2:
	mov.u32 	%r3, %r14;
	setp.ge.s32 	%p2, %r1, %r10;
	@%p2 bra 	$L__BB1_6;
	xor.b32  	%r4, %r3, %r1;
	setp.le.s32 	%p3, %r4, %r1;
	@%p3 bra 	$L__BB1_6;
	setp.ne.s32 	%p4, %r2, 0;
	setp.eq.s32 	%p5, %r2, 0;
	ld.global.u32 	%r5, [%rd3];
	mul.wide.s32 	%rd8, %r5, 4;
	add.s64 	%rd9, %rd2, %rd8;
	ld.global.f32 	%f1, [%rd9];
	mul.wide.s32 	%rd10, %r4, 4;
	add.s64 	%rd4, %rd1, %rd10;
	ld.global.u32 	%r6, [%rd4];
	mul.wide.s32 	%rd11, %r6, 4;
	add.s64 	%rd12, %rd2, %rd11;
	ld.global.f32 	%f3, [%rd12];
	setp.gt.f32 	%p6, %f1, %f3;
	and.pred  	%p7, %p5, %p6;
	setp.lt.f32 	%p8, %f1, %f3;
	and.pred  	%p9, %p4, %p8;
	or.pred  	%p10, %p7, %p9;
	not.pred 	%p11, %p10;
	@%p11 bra 	$L__BB1_6;
	st.global.u32 	[%rd3], %r6;
	st.global.u32 	[%rd4], %r5;
$L__BB1_6:
	shr.u32 	%r14, %r3, 1;
	bar.sync 	0;
	setp.gt.u32 	%p12, %r3, 1;
	@%p12 bra 	$L__BB1_2;
$L__BB1_7:
	ret;

}
	// .globl	_Z22disseminationScanBlockPfS_i
.visible .entry _Z22disseminationScanBlockPfS_i(
	.param .u64 .ptr .align 1 _Z22disseminationScanBlockPfS_i_param_0,
	.param .u64 .ptr .align 1 _Z22disseminationScanBlockPfS_i_param_1,
	.param .u32 _Z22disseminationScanBlockPfS_i_param_2
)
{
	.reg .pred 	%p<10>;
	.reg .b32 	%r<27>;
	.reg .b32 	%f<10>;
	.reg .b64 	%rd<9>;
	// demoted variable
	.shared .align 4 .b8 _ZZ22disseminationScanBlockPfS_iE9blockScan[4096];
	ld.param.u64 	%rd3, [_Z22disseminationScanBlockPfS_i_param_0];
	ld.param.u64 	%rd2, [_Z22disseminationScanBlockPfS_i_param_1];
	ld.param.u32 	%r8, [_Z22disseminationScanBlockPfS_i_param_2];
	cvta.to.global.u64 	%rd4, %rd3;
	mov.u32 	%r1, %tid.x;
	mov.u32 	%r2, %ctaid.x;
	shl.b32 	%r9, %r2, 10;
	or.b32  	%r3, %r9, %r1;
	shr.s32 	%r10, %r8, 31;
	shr.u32 	%r11, %r10, 22;
	add.s32 	%r12, %r8, %r11;
	shr.s32 	%r13, %r12, 10;
	setp.eq.s32 	%p1, %r2, %r13;
	and.b32  	%r14, %r12, -1024;
	sub.s32 	%r15, %r8, %r14;
	selp.b32 	%r4, %r15, 1024, %p1;
	setp.ge.s32 	%p2, %r3, %r8;
	mul.wide.u32 	%rd5, %r3, 4;
	add.s64 	%rd1, %rd4, %rd5;
	shl.b32 	%r16, %r1, 2;
	mov.u32 	%r17, _ZZ22disseminationScanBlockPfS_iE9blockScan;
	add.s32 	%r5, %r17, %r16;
	@%p2 bra 	$L__BB2_2;
	ld.global.f32 	%f3, [%rd1];
	st.shared.f32 	[%r5], %f3;
$L__BB2_2:
	setp.lt.s32 	%p3, %r4, 2;
	@%p3 bra 	$L__BB2_7;
	mov.b32 	%r26, 1;
$L__BB2_4:
	setp.ge.s32 	%p4, %r3, %r8;
	bar.sync 	0;
	setp.lt.s32 	%p5, %r1, %r26;
	mov.f32 	%f9, 0f00000000;
	or.pred  	%p6, %p4, %p5;
	@%p6 bra 	$L__BB2_6;
	sub.s32 	%r19, %r1, %r26;
	shl.b32 	%r20, %r19, 2;
	add.s32 	%r22, %r17, %r20;
	ld.shared.f32 	%f9, [%r22];
$L__BB2_6:
	bar.sync 	0;
	ld.shared.f32 	%f5, [%r5];
	add.f32 	%f6, %f9, %f5;
	st.shared.f32 	[%r5], %f6;
	shl.b32 	%r26, %r26, 1;
	setp.lt.s32 	%p7, %r26, %r4;
	@%p7 bra 	$L__BB2_4;
$L__BB2_7:
	setp.ge.s32 	%p8, %r3, %r8;
	@%p8 bra 	$L__BB2_9;
	ld.shared.f32 	%f7, [%r5];
	st.global.f32 	[%rd1], %f7;
$L__BB2_9:
	bar.sync 	0;
	setp.ne.s32 	%p9, %r1, 0;
	@%p9 bra 	$L__BB2_11;
	shl.b32 	%r23, %r4, 2;
	add.s32 	%r25, %r17, %r23;
	ld.shared.f32 	%f8, [%r25+-4];
	cvta.to.global.u64 	%rd6, %rd2;
	mul.wide.u32 	%rd7, %r2, 4;
	add.s64 	%rd8, %rd6, %rd7;
	st.global.f32 	[%rd8], %f8;
$L__BB2_11:
	ret;

}
	// .globl	_Z26disseminationScanPostfixesPfi
.visible .entry _Z26disseminationScanPostfixesPfi(
	.param .u64 .ptr .align 1 _Z26disseminationScanPostfixesPfi_param_0,
	.param .u32 _Z26disseminationScanPostfixesPfi_param_1
)
{
	.reg .pred 	%p<8>;
	.reg .b32 	%r<17>;
	.reg .b32 	%f<9>;
	.reg .b64 	%rd<5>;
	// demoted variable
	.shared .align 4 .b8 _ZZ26disseminationScanPostfixesPfiE9blockScan[4096];
	ld.param.u64 	%rd2, [_Z26disseminationScanPostfixesPfi_param_0];
	ld.param.u32 	%r6, [_Z26disseminationScanPostfixesPfi_param_1];
	cvta.to.global.u64 	%rd3, %rd2;
	mov.u32 	%r1, %tid.x;
	mov.u32 	%r7, %ctaid.x;
	shl.b32 	%r8, %r7, 10;
	or.b32  	%r2, %r8, %r1;
	setp.ge.s32 	%p1, %r2, %r6;
	mul.wide.s32 	%rd4, %r2, 4;
	add.s64 	%rd1, %rd3, %rd4;
	shl.b32 	%r9, %r1, 2;
	mov.u32 	%r10, _ZZ26disseminationScanPostfixesPfiE9blockScan;
	add.s32 	%r3, %r10, %r9;
	@%p1 bra 	$L__BB3_2;
	ld.global.f32 	%f3, [%rd1];
	st.shared.f32 	[%r3], %f3;
$L__BB3_2:
	setp.lt.s32 	%p2, %r6, 2;
	@%p2 bra 	$L__BB3_7;
	mov.b32 	%r16, 1;
$L__BB3_4:
	setp.ge.s32 	%p3, %r2, %r6;
	bar.sync 	0;
	setp.lt.s32 	%p4, %r1, %r16;
	mov.f32 	%f8, 0f00000000;
	or.pred  	%p5, %p3, %p4;
	@%p5 bra 	$L__BB3_6;
	sub.s32 	%r12, %r1, %r16;
	shl.b32 	%r13, %r12, 2;
	add.s32 	%r15, %r10, %r13;
	ld.shared.f32 	%f8, [%r15];
$L__BB3_6:
	bar.sync 	0;
	ld.shared.f32 	%f5, [%r3];
	add.f32 	%f6, %f8, %f5;
	st.shared.f32 	[%r3], %f6;
	shl.b32 	%r16, %r16, 1;
	setp.lt.s32 	%p6, %r16, %r6;
	@%p6 bra 	$L__BB3_4;
$L__BB3_7:
	setp.ge.s32 	%p7, %r2, %r6;
	@%p7 bra 	$L__BB3_9;
	ld.shared.f32 	%f7, [%r3];
	st.global.f32 	[%rd1], %f7;
$L__BB3_9:
	ret;

}
	// .globl	_Z31disseminationScanApplyPostfixesPfS_i
.visible .entry _Z31disseminationScanApplyPostfixesPfS_i(
	.param .u64 .ptr .align 1 _Z31disseminationScanApplyPostfixesPfS_i_param_0,
	.param .u64 .ptr .align 1 _Z31disseminationScanApplyPostfixesPfS_i_param_1,
	.param .u32 _Z31disseminationScanApplyPostfixesPfS_i_param_2
)
{
	.reg .pred 	%p<4>;
	.reg .b32 	%r<9>;
	.reg .b32 	%f<4>;
	.reg .b64 	%rd<9>;

	ld.param.u64 	%rd1, [_Z31disseminationScanApplyPostfixesPfS_i_param_0];
	ld.param.u64 	%rd2, [_Z31disseminationScanApplyPostfixesPfS_i_param_1];
	ld.param.u32 	%r3, [_Z31disseminationScanApplyPostfixesPfS_i_param_2];
	mov.u32 	%r1, %ctaid.x;
	mov.u32 	%r5, %tid.x;
	shl.b32 	%r6, %r1, 10;
	or.b32  	%r7, %r6, %r5;
	setp.eq.s32 	%p1, %r1, 0;
	setp.ge.s32 	%p2, %r7, %r3;
	or.pred  	%p3, %p1, %p2;
	@%p3 bra 	$L__BB4_2;
	cvta.to.global.u64 	%rd3, %rd2;
	cvta.to.global.u64 	%rd4, %rd1;
	add.s32 	%r8, %r1, -1;
	mul.wide.u32 	%rd5, %r8, 4;
	add.s64 	%rd6, %rd3, %rd5;
	ld.global.f32 	%f1, [%rd6];
	mul.wide.s32 	%rd7, %r7, 4;
	add.s64 	%rd8, %rd4, %rd7;
	ld.global.f32 	%f2, [%rd8];
	add.f32 	%f3, %f1, %f2;
	st.global.f32 	[%rd8], %f3;
$L__BB4_2:
	ret;

}


// ===== COMPILED SASS (sm_100) =====

	.target	sm_100

	.elftype	@"ET_EXEC"


//--------------------- .note.nv.tkinfo           --------------------------
	.section	.note.nv.tkinfo,"",@"SHT_NOTE"
	.sectionflags	@"SHF_NOTE_NV_TKINFO"
	.tkinfo
        /*0018*/ 	.word	0x00000002
        /*0030*/ 	.string	""
        /*0030*/ 	.string	"ptxas"
        /*0030*/ 	.string	"Cuda compilation tools, release 13.0, V13.0.88"
        /*0030*/ 	.string	"Build cuda_13.0.r13.0/compiler.36424714_0"
        /*0030*/ 	.string	"-arch sm_100 -m 64 "



//--------------------- .note.nv.cuinfo           --------------------------
	.section	.note.nv.cuinfo,"",@"SHT_NOTE"
	.sectionflags	@"SHF_NOTE_NV_CUINFO"
        /*0018*/ 	.short	0x0002
        /*001a*/ 	.short	0x0064
        /*001c*/ 	.short	0x0082
	.zero		2


//--------------------- .nv.info                  --------------------------
	.section	.nv.info,"",@"SHT_CUDA_INFO"
	.align	4


	//----- nvinfo : EIATTR_REGCOUNT
	.align		4
        /*0000*/ 	.byte	0x04, 0x2f
        /*0002*/ 	.short	(.L_1 - .L_0)
	.align		4
.L_0:
        /*0004*/ 	.word	index@(_Z18bitonicCompareSwapPfPiiii)
        /*0008*/ 	.word	0x00000012


	//----- nvinfo : EIATTR_FRAME_SIZE
	.align		4
.L_1:
        /*000c*/ 	.byte	0x04, 0x11
        /*000e*/ 	.short	(.L_3 - .L_2)
	.align		4
.L_2:
        /*0010*/ 	.word	index@(_Z18bitonicCompareSwapPfPiiii)
        /*0014*/ 	.word	0x00000000


	//----- nvinfo : EIATTR_REGCOUNT
	.align		4
.L_3:
        /*0018*/ 	.byte	0x04, 0x2f
        /*001a*/ 	.short	(.L_5 - .L_4)
	.align		4
.L_4:
        /*001c*/ 	.word	index@(_Z22bitonicArgSortTailingJPfPiiii)
        /*0020*/ 	.word	0x00000016


	//----- nvinfo : EIATTR_FRAME_SIZE
	.align		4
.L_5:
        /*0024*/ 	.byte	0x04, 0x11
        /*0026*/ 	.short	(.L_7 - .L_6)
	.align		4
.L_6:
        /*0028*/ 	.word	index@(_Z22bitonicArgSortTailingJPfPiiii)
        /*002c*/ 	.word	0x00000000


	//----- nvinfo : EIATTR_REGCOUNT
	.align		4
.L_7:
        /*0030*/ 	.byte	0x04, 0x2f
        /*0032*/ 	.short	(.L_9 - .L_8)
	.align		4
.L_8:
        /*0034*/ 	.word	index@(_Z22disseminationScanBlockPfS_i)
        /*0038*/ 	.word	0x00000011


	//----- nvinfo : EIATTR_FRAME_SIZE
	.align		4
.L_9:
        /*003c*/ 	.byte	0x04, 0x11
        /*003e*/ 	.short	(.L_11 - .L_10)
	.align		4
.L_10:
        /*0040*/ 	.word	index@(_Z22disseminationScanBlockPfS_i)
        /*0044*/ 	.word	0x00000000


	//----- nvinfo : EIATTR_REGCOUNT
	.align		4
.L_11:
        /*0048*/ 	.byte	0x04, 0x2f
        /*004a*/ 	.short	(.L_13 - .L_12)
	.align		4
.L_12:
        /*004c*/ 	.word	index@(_Z26disseminationScanPostfixesPfi)
        /*0050*/ 	.word	0x0000000b


	//----- nvinfo : EIATTR_FRAME_SIZE
	.align		4
.L_13:
        /*0054*/ 	.byte	0x04, 0x11
        /*0056*/ 	.short	(.L_15 - .L_14)
	.align		4
.L_14:
        /*0058*/ 	.word	index@(_Z26disseminationScanPostfixesPfi)
        /*005c*/ 	.word	0x00000000


	//----- nvinfo : EIATTR_REGCOUNT
	.align		4
.L_15:
        /*0060*/ 	.byte	0x04, 0x2f
        /*0062*/ 	.short	(.L_17 - .L_16)
	.align		4
.L_16:
        /*0064*/ 	.word	index@(_Z31disseminationScanApplyPostfixesPfS_i)
        /*0068*/ 	.word	0x0000000c


	//----- nvinfo : EIATTR_FRAME_SIZE
	.align		4
.L_17:
        /*006c*/ 	.byte	0x04, 0x11
        /*006e*/ 	.short	(.L_19 - .L_18)
	.align		4
.L_18:
        /*0070*/ 	.word	index@(_Z31disseminationScanApplyPostfixesPfS_i)
        /*0074*/ 	.word	0x00000000


	//----- nvinfo : EIATTR_MIN_STACK_SIZE
	.align		4
.L_19:
        /*0078*/ 	.byte	0x04, 0x12
        /*007a*/ 	.short	(.L_21 - .L_20)
	.align		4
.L_20:
        /*007c*/ 	.word	index@(_Z31disseminationScanApplyPostfixesPfS_i)
        /*0080*/ 	.word	0x00000000


	//----- nvinfo : EIATTR_MIN_STACK_SIZE
	.align		4
.L_21:
        /*0084*/ 	.byte	0x04, 0x12
        /*0086*/ 	.short	(.L_23 - .L_22)
	.align		4
.L_22:
        /*0088*/ 	.word	index@(_Z26disseminationScanPostfixesPfi)
        /*008c*/ 	.word	0x00000000


	//----- nvinfo : EIATTR_MIN_STACK_SIZE
	.align		4
.L_23:
        /*0090*/ 	.byte	0x04, 0x12
        /*0092*/ 	.short	(.L_25 - .L_24)
	.align		4
.L_24:
        /*0094*/ 	.word	index@(_Z22disseminationScanBlockPfS_i)
        /*0098*/ 	.word	0x00000000


	//----- nvinfo : EIATTR_MIN_STACK_SIZE
	.align		4
.L_25:
        /*009c*/ 	.byte	0x04, 0x12
        /*009e*/ 	.short	(.L_27 - .L_26)
	.align		4
.L_26:
        /*00a0*/ 	.word	index@(_Z22bitonicArgSortTailingJPfPiiii)
        /*00a4*/ 	.word	0x00000000


	//----- nvinfo : EIATTR_MIN_STACK_SIZE
	.align		4
.L_27:
        /*00a8*/ 	.byte	0x04, 0x12
        /*00aa*/ 	.short	(.L_29 - .L_28)
	.align		4
.L_28:
        /*00ac*/ 	.word	index@(_Z18bitonicCompareSwapPfPiiii)
        /*00b0*/ 	.word	0x00000000
.L_29:


//--------------------- .nv.compat                --------------------------
	.section	.nv.compat,"",@"SHT_CUDA_COMPAT_INFO"
	.align	4
        /*0000*/ 	.byte	0x02, 0x09, 0x00, 0x00, 0x02, 0x02, 0x01, 0x00, 0x02, 0x05, 0x05, 0x00, 0x03, 0x07, 0x01, 0x01
        /*0010*/ 	.byte	0x02, 0x03, 0x00, 0x00, 0x02, 0x06, 0x01, 0x00, 0x04, 0x0b, 0x08, 0x00, 0x09, 0x00, 0x00, 0x00
        /*0020*/ 	.byte	0x00, 0x00, 0x00, 0x00


//--------------------- .nv.info._Z31disseminationScanApplyPostfixesPfS_i --------------------------
	.section	.nv.info._Z31disseminationScanApplyPostfixesPfS_i,"",@"SHT_CUDA_INFO"
	.sectionflags	@""
	.align	4


	//----- nvinfo : EIATTR_CUDA_API_VERSION
	.align		4
        /*0000*/ 	.byte	0x04, 0x37
        /*0002*/ 	.short	(.L_31 - .L_30)
.L_30:
        /*0004*/ 	.word	0x00000082


	//----- nvinfo : EIATTR_KPARAM_INFO
	.align		4
.L_31:
        /*0008*/ 	.byte	0x04, 0x17
        /*000a*/ 	.short	(.L_33 - .L_32)
.L_32:
        /*000c*/ 	.word	0x00000000
        /*0010*/ 	.short	0x0002
        /*0012*/ 	.short	0x0010
        /*0014*/ 	.byte	0x00, 0xf0, 0x11, 0x00


	//----- nvinfo : EIATTR_KPARAM_INFO
	.align		4
.L_33:
        /*0018*/ 	.byte	0x04, 0x17
        /*001a*/ 	.short	(.L_35 - .L_34)
.L_34:
        /*001c*/ 	.word	0x00000000
        /*0020*/ 	.short	0x0001
        /*0022*/ 	.short	0x0008
        /*0024*/ 	.byte	0x00, 0xf5, 0x21, 0x00


	//----- nvinfo : EIATTR_KPARAM_INFO
	.align		4
.L_35:
        /*0028*/ 	.byte	0x04, 0x17
        /*002a*/ 	.short	(.L_37 - .L_36)
.L_36:
        /*002c*/ 	.word	0x00000000
        /*0030*/ 	.short	0x0000
        /*0032*/ 	.short	0x0000
        /*0034*/ 	.byte	0x00, 0xf5, 0x21, 0x00


	//----- nvinfo : EIATTR_SPARSE_MMA_MASK
	.align		4
.L_37:
        /*0038*/ 	.byte	0x03, 0x50
        /*003a*/ 	.short	0x0000


	//----- nvinfo : EIATTR_MAXREG_COUNT
	.align		4
        /*003c*/ 	.byte	0x03, 0x1b
        /*003e*/ 	.short	0x00ff


	//----- nvinfo : EIATTR_MERCURY_ISA_VERSION
	.align		4
        /*0040*/ 	.byte	0x03, 0x5f
        /*0042*/ 	.short	0x0101


	//----- nvinfo : EIATTR_VRC_CTA_INIT_COUNT
	.align		4
        /*0044*/ 	.byte	0x02, 0x4a
	.zero		1
	.zero		1


	//----- nvinfo : EIATTR_EXIT_INSTR_OFFSETS
	.align		4
        /*0048*/ 	.byte	0x04, 0x1c
        /*004a*/ 	.short	(.L_39 - .L_38)


	//   ....[0]....
.L_38:
        /*004c*/ 	.word	0x00000080


	//   ....[1]....
        /*0050*/ 	.word	0x00000130


	//----- nvinfo : EIATTR_CBANK_PARAM_SIZE
	.align		4
.L_39:
        /*0054*/ 	.byte	0x03, 0x19
        /*0056*/ 	.short	0x0014


	//----- nvinfo : EIATTR_PARAM_CBANK
	.align		4
        /*0058*/ 	.byte	0x04, 0x0a
        /*005a*/ 	.short	(.L_41 - .L_40)
	.align		4
.L_40:
        /*005c*/ 	.word	index@(.nv.constant0._Z31disseminationScanApplyPostfixesPfS_i)
        /*0060*/ 	.short	0x0380
        /*0062*/ 	.short	0x0014


	//----- nvinfo : EIATTR_SW_WAR
	.align		4
.L_41:
        /*0064*/ 	.byte	0x04, 0x36
        /*0066*/ 	.short	(.L_43 - .L_42)
.L_42:
        /*0068*/ 	.word	0x00000008
.L_43:


//--------------------- .nv.info._Z26disseminationScanPostfixesPfi --------------------------
	.section	.nv.info._Z26disseminationScanPostfixesPfi,"",@"SHT_CUDA_INFO"
	.sectionflags	@""
	.align	4


	//----- nvinfo : EIATTR_CUDA_API_VERSION
	.align		4
        /*0000*/ 	.byte	0x04, 0x37
        /*0002*/ 	.short	(.L_45 - .L_44)
.L_44:
        /*0004*/ 	.word	0x00000082


	//----- nvinfo : EIATTR_KPARAM_INFO
	.align		4
.L_45:
        /*0008*/ 	.byte	0x04, 0x17
        /*000a*/ 	.short	(.L_47 - .L_46)
.L_46:
        /*000c*/ 	.word	0x00000000
        /*0010*/ 	.short	0x0001
        /*0012*/ 	.short	0x0008
        /*0014*/ 	.byte	0x00, 0xf0, 0x11, 0x00


	//----- nvinfo : EIATTR_KPARAM_INFO
	.align		4
.L_47:
        /*0018*/ 	.byte	0x04, 0x17
        /*001a*/ 	.short	(.L_49 - .L_48)
.L_48:
        /*001c*/ 	.word	0x00000000
        /*0020*/ 	.short	0x0000
        /*0022*/ 	.short	0x0000
        /*0024*/ 	.byte	0x00, 0xf5, 0x21, 0x00


	//----- nvinfo : EIATTR_SPARSE_MMA_MASK
	.align		4
.L_49:
        /*0028*/ 	.byte	0x03, 0x50
        /*002a*/ 	.short	0x0000


	//----- nvinfo : EIATTR_MAXREG_COUNT
	.align		4
        /*002c*/ 	.byte	0x03, 0x1b
        /*002e*/ 	.short	0x00ff


	//----- nvinfo : EIATTR_NUM_BARRIERS
	.align		4
        /*0030*/ 	.byte	0x02, 0x4c
        /*0032*/ 	.byte	0x01
	.zero		1


	//----- nvinfo : EIATTR_MERCURY_ISA_VERSION
	.align		4
        /*0034*/ 	.byte	0x03, 0x5f
        /*0036*/ 	.short	0x0101


	//----- nvinfo : EIATTR_VRC_CTA_INIT_COUNT
	.align		4
        /*0038*/ 	.byte	0x02, 0x4a
	.zero		1
	.zero		1


	//----- nvinfo : EIATTR_EXIT_INSTR_OFFSETS
	.align		4
        /*003c*/ 	.byte	0x04, 0x1c
        /*003e*/ 	.short	(.L_51 - .L_50)


	//   ....[0]....
.L_50:
        /*0040*/ 	.word	0x00000230


	//   ....[1]....
        /*0044*/ 	.word	0x00000260


	//----- nvinfo : EIATTR_CBANK_PARAM_SIZE
	.align		4
.L_51:
        /*0048*/ 	.byte	0x03, 0x19
        /*004a*/ 	.short	0x000c


	//----- nvinfo : EIATTR_PARAM_CBANK
	.align		4
        /*004c*/ 	.byte	0x04, 0x0a
        /*004e*/ 	.short	(.L_53 - .L_52)
	.align		4
.L_52:
        /*0050*/ 	.word	index@(.nv.constant0._Z26disseminationScanPostfixesPfi)
        /*0054*/ 	.short	0x0380
        /*0056*/ 	.short	0x000c


	//----- nvinfo : EIATTR_SW_WAR
	.align		4
.L_53:
        /*0058*/ 	.byte	0x04, 0x36
        /*005a*/ 	.short	(.L_55 - .L_54)
.L_54:
        /*005c*/ 	.word	0x00000008
.L_55:


//--------------------- .nv.info._Z22disseminationScanBlockPfS_i --------------------------
	.section	.nv.info._Z22disseminationScanBlockPfS_i,"",@"SHT_CUDA_INFO"
	.sectionflags	@""
	.align	4


	//----- nvinfo : EIATTR_CUDA_API_VERSION
	.align		4
        /*0000*/ 	.byte	0x04, 0x37
        /*0002*/ 	.short	(.L_57 - .L_56)
.L_56:
        /*0004*/ 	.word	0x00000082


	//----- nvinfo : EIATTR_KPARAM_INFO
	.align		4
.L_57:
        /*0008*/ 	.byte	0x04, 0x17
        /*000a*/ 	.short	(.L_59 - .L_58)
.L_58:
        /*000c*/ 	.word	0x00000000
        /*0010*/ 	.short	0x0002
        /*0012*/ 	.short	0x0010
        /*0014*/ 	.byte	0x00, 0xf0, 0x11, 0x00


	//----- nvinfo : EIATTR_KPARAM_INFO
	.align		4
.L_59:
        /*0018*/ 	.byte	0x04, 0x17
        /*001a*/ 	.short	(.L_61 - .L_60)
.L_60:
        /*001c*/ 	.word	0x00000000
        /*0020*/ 	.short	0x0001
        /*0022*/ 	.short	0x0008
        /*0024*/ 	.byte	0x00, 0xf5, 0x21, 0x00


	//----- nvinfo : EIATTR_KPARAM_INFO
	.align		4
.L_61:
        /*0028*/ 	.byte	0x04, 0x17
        /*002a*/ 	.short	(.L_63 - .L_62)
.L_62:
        /*002c*/ 	.word	0x00000000
        /*0030*/ 	.short	0x0000
        /*0032*/ 	.short	0x0000
        /*0034*/ 	.byte	0x00, 0xf5, 0x21, 0x00


	//----- nvinfo : EIATTR_SPARSE_MMA_MASK
	.align		4
.L_63:
        /*0038*/ 	.byte	0x03, 0x50
        /*003a*/ 	.short	0x0000


	//----- nvinfo : EIATTR_MAXREG_COUNT
	.align		4
        /*003c*/ 	.byte	0x03, 0x1b
        /*003e*/ 	.short	0x00ff


	//----- nvinfo : EIATTR_NUM_BARRIERS
	.align		4
        /*0040*/ 	.byte	0x02, 0x4c
        /*0042*/ 	.byte	0x01
	.zero		1


	//----- nvinfo : EIATTR_MERCURY_ISA_VERSION
	.align		4
        /*0044*/ 	.byte	0x03, 0x5f
        /*0046*/ 	.short	0x0101


	//----- nvinfo : EIATTR_VRC_CTA_INIT_COUNT
	.align		4
        /*0048*/ 	.byte	0x02, 0x4a
	.zero		1
	.zero		1


	//----- nvinfo : EIATTR_EXIT_INSTR_OFFSETS
	.align		4
        /*004c*/ 	.byte	0x04, 0x1c
        /*004e*/ 	.short	(.L_65 - .L_64)


	//   ....[0]....
.L_64:
        /*0050*/ 	.word	0x000002f0


	//   ....[1]....
        /*0054*/ 	.word	0x00000350


	//----- nvinfo : EIATTR_CBANK_PARAM_SIZE
	.align		4
.L_65:
        /*0058*/ 	.byte	0x03, 0x19
        /*005a*/ 	.short	0x0014


	//----- nvinfo : EIATTR_PARAM_CBANK
	.align		4
        /*005c*/ 	.byte	0x04, 0x0a
        /*005e*/ 	.short	(.L_67 - .L_66)
	.align		4
.L_66:
        /*0060*/ 	.word	index@(.nv.constant0._Z22disseminationScanBlockPfS_i)
        /*0064*/ 	.short	0x0380
        /*0066*/ 	.short	0x0014


	//----- nvinfo : EIATTR_SW_WAR
	.align		4
.L_67:
        /*0068*/ 	.byte	0x04, 0x36
        /*006a*/ 	.short	(.L_69 - .L_68)
.L_68:
        /*006c*/ 	.word	0x00000008
.L_69:


//--------------------- .nv.info._Z22bitonicArgSortTailingJPfPiiii --------------------------
	.section	.nv.info._Z22bitonicArgSortTailingJPfPiiii,"",@"SHT_CUDA_INFO"
	.sectionflags	@""
	.align	4


	//----- nvinfo : EIATTR_CUDA_API_VERSION
	.align		4
        /*0000*/ 	.byte	0x04, 0x37
        /*0002*/ 	.short	(.L_71 - .L_70)
.L_70:
        /*0004*/ 	.word	0x00000082


	//----- nvinfo : EIATTR_KPARAM_INFO
	.align		4
.L_71:
        /*0008*/ 	.byte	0x04, 0x17
        /*000a*/ 	.short	(.L_73 - .L_72)
.L_72:
        /*000c*/ 	.word	0x00000000
        /*0010*/ 	.short	0x0004
        /*0012*/ 	.short	0x0018
        /*0014*/ 	.byte	0x00, 0xf0, 0x11, 0x00


	//----- nvinfo : EIATTR_KPARAM_INFO
	.align		4
.L_73:
        /*0018*/ 	.byte	0x04, 0x17
        /*001a*/ 	.short	(.L_75 - .L_74)
.L_74:
        /*001c*/ 	.word	0x00000000
        /*0020*/ 	.short	0x0003
        /*0022*/ 	.short	0x0014
        /*0024*/ 	.byte	0x00, 0xf0, 0x11, 0x00


	//----- nvinfo : EIATTR_KPARAM_INFO
	.align		4
.L_75:
        /*0028*/ 	.byte	0x04, 0x17
        /*002a*/ 	.short	(.L_77 - .L_76)
.L_76:
        /*002c*/ 	.word	0x00000000
        /*0030*/ 	.short	0x0002
        /*0032*/ 	.short	0x0010
        /*0034*/ 	.byte	0x00, 0xf0, 0x11, 0x00


	//----- nvinfo : EIATTR_KPARAM_INFO
	.align		4
.L_77:
        /*0038*/ 	.byte	0x04, 0x17
        /*003a*/ 	.short	(.L_79 - .L_78)
.L_78:
        /*003c*/ 	.word	0x00000000
        /*0040*/ 	.short	0x0001
        /*0042*/ 	.short	0x0008
        /*0044*/ 	.byte	0x00, 0xf5, 0x21, 0x00


	//----- nvinfo : EIATTR_KPARAM_INFO
	.align		4
.L_79:
        /*0048*/ 	.byte	0x04, 0x17
        /*004a*/ 	.short	(.L_81 - .L_80)
.L_80:
        /*004c*/ 	.word	0x00000000
        /*0050*/ 	.short	0x0000
        /*0052*/ 	.short	0x0000
        /*0054*/ 	.byte	0x00, 0xf5, 0x21, 0x00


	//----- nvinfo : EIATTR_SPARSE_MMA_MASK
	.align		4
.L_81:
        /*0058*/ 	.byte	0x03, 0x50
        /*005a*/ 	.short	0x0000


	//----- nvinfo : EIATTR_MAXREG_COUNT
	.align		4
        /*005c*/ 	.byte	0x03, 0x1b
        /*005e*/ 	.short	0x00ff


	//----- nvinfo : EIATTR_NUM_BARRIERS
	.align		4
        /*0060*/ 	.byte	0x02, 0x4c
        /*0062*/ 	.byte	0x01
	.zero		1


	//----- nvinfo : EIATTR_MERCURY_ISA_VERSION
	.align		4
        /*0064*/ 	.byte	0x03, 0x5f
        /*0066*/ 	.short	0x0101


	//----- nvinfo : EIATTR_VRC_CTA_INIT_COUNT
	.align		4
        /*0068*/ 	.byte	0x02, 0x4a
	.zero		1
	.zero		1


	//----- nvinfo : EIATTR_EXIT_INSTR_OFFSETS
	.align		4
        /*006c*/ 	.byte	0x04, 0x1c
        /*006e*/ 	.short	(.L_83 - .L_82)


	//   ....[0]....
.L_82:
        /*0070*/ 	.word	0x00000030


	//   ....[1]....
        /*0074*/ 	.word	0x000002b0


	//----- nvinfo : EIATTR_CRS_STACK_SIZE
	.align		4
.L_83:
        /*0078*/ 	.byte	0x04, 0x1e
        /*007a*/ 	.short	(.L_85 - .L_84)
.L_84:
        /*007c*/ 	.word	0x00000000


	//----- nvinfo : EIATTR_CBANK_PARAM_SIZE
	.align		4
.L_85:
        /*0080*/ 	.byte	0x03, 0x19
        /*0082*/ 	.short	0x001c


	//----- nvinfo : EIATTR_PARAM_CBANK
	.align		4
        /*0084*/ 	.byte	0x04, 0x0a
        /*0086*/ 	.short	(.L_87 - .L_86)
	.align		4
.L_86:
        /*0088*/ 	.word	index@(.nv.constant0._Z22bitonicArgSortTailingJPfPiiii)
        /*008c*/ 	.short	0x0380
        /*008e*/ 	.short	0x001c


	//----- nvinfo : EIATTR_SW_WAR
	.align		4
.L_87:
        /*0090*/ 	.byte	0x04, 0x36
        /*0092*/ 	.short	(.L_89 - .L_88)
.L_88:
        /*0094*/ 	.word	0x00000008
.L_89:


//--------------------- .nv.info._Z18bitonicCompareSwapPfPiiii --------------------------
	.section	.nv.info._Z18bitonicCompareSwapPfPiiii,"",@"SHT_CUDA_INFO"
	.sectionflags	@""
	.align	4


	//----- nvinfo : EIATTR_CUDA_API_VERSION
	.align		4
        /*0000*/ 	.byte	0x04, 0x37
        /*0002*/ 	.short	(.L_91 - .L_90)
.L_90:
        /*0004*/ 	.word	0x00000082


	//----- nvinfo : EIATTR_KPARAM_INFO
	.align		4
.L_91:
        /*0008*/ 	.byte	0x04, 0x17
        /*000a*/ 	.short	(.L_93 - .L_92)
.L_92:
        /*000c*/ 	.word	0x00000000
        /*0010*/ 	.short	0x0004
        /*0012*/ 	.short	0x0018
        /*0014*/ 	.byte	0x00, 0xf0, 0x11, 0x00


	//----- nvinfo : EIATTR_KPARAM_INFO
	.align		4
.L_93:
        /*0018*/ 	.byte	0x04, 0x17
        /*001a*/ 	.short	(.L_95 - .L_94)
.L_94:
        /*001c*/ 	.word	0x00000000
        /*0020*/ 	.short	0x0003
        /*0022*/ 	.short	0x0014
        /*0024*/ 	.byte	0x00, 0xf0, 0x11, 0x00


	//----- nvinfo : EIATTR_KPARAM_INFO
	.align		4
.L_95:
        /*0028*/ 	.byte	0x04, 0x17
        /*002a*/ 	.short	(.L_97 - .L_96)
.L_96:
        /*002c*/ 	.word	0x00000000
        /*0030*/ 	.short	0x0002
        /*0032*/ 	.short	0x0010
        /*0034*/ 	.byte	0x00, 0xf0, 0x11, 0x00


	//----- nvinfo : EIATTR_KPARAM_INFO
	.align		4
.L_97:
        /*0038*/ 	.byte	0x04, 0x17
        /*003a*/ 	.short	(.L_99 - .L_98)
.L_98:
        /*003c*/ 	.word	0x00000000
        /*0040*/ 	.short	0x0001
        /*0042*/ 	.short	0x0008
        /*0044*/ 	.byte	0x00, 0xf5, 0x21, 0x00


	//----- nvinfo : EIATTR_KPARAM_INFO
	.align		4
.L_99:
        /*0048*/ 	.byte	0x04, 0x17
        /*004a*/ 	.short	(.L_101 - .L_100)
.L_100:
        /*004c*/ 	.word	0x00000000
        /*0050*/ 	.short	0x0000
        /*0052*/ 	.short	0x0000
        /*0054*/ 	.byte	0x00, 0xf5, 0x21, 0x00


	//----- nvinfo : EIATTR_SPARSE_MMA_MASK
	.align		4
.L_101:
        /*0058*/ 	.byte	0x03, 0x50
        /*005a*/ 	.short	0x0000


	//----- nvinfo : EIATTR_MAXREG_COUNT
	.align		4
        /*005c*/ 	.byte	0x03, 0x1b
        /*005e*/ 	.short	0x00ff


	//----- nvinfo : EIATTR_MERCURY_ISA_VERSION
	.align		4
        /*0060*/ 	.byte	0x03, 0x5f
        /*0062*/ 	.short	0x0101


	//----- nvinfo : EIATTR_VRC_CTA_INIT_COUNT
	.align		4
        /*0064*/ 	.byte	0x02, 0x4a
	.zero		1
	.zero		1


	//----- nvinfo : EIATTR_EXIT_INSTR_OFFSETS
	.align		4
        /*0068*/ 	.byte	0x04, 0x1c
        /*006a*/ 	.short	(.L_103 - .L_102)


	//   ....[0]....
.L_102:
        /*006c*/ 	.word	0x00000070


	//   ....[1]....
        /*0070*/ 	.word	0x000000b0


	//   ....[2]....
        /*0074*/ 	.word	0x000001e0


	//   ....[3]....
        /*0078*/ 	.word	0x00000220


	//----- nvinfo : EIATTR_CRS_STACK_SIZE
	.align		4
.L_103:
        /*007c*/ 	.byte	0x04, 0x1e
        /*007e*/ 	.short	(.L_105 - .L_104)
.L_104:
        /*0080*/ 	.word	0x00000000


	//----- nvinfo : EIATTR_CBANK_PARAM_SIZE
	.align		4
.L_105:
        /*0084*/ 	.byte	0x03, 0x19
        /*0086*/ 	.short	0x001c


	//----- nvinfo : EIATTR_PARAM_CBANK
	.align		4
        /*0088*/ 	.byte	0x04, 0x0a
        /*008a*/ 	.short	(.L_107 - .L_106)
	.align		4
.L_106:
        /*008c*/ 	.word	index@(.nv.constant0._Z18bitonicCompareSwapPfPiiii)
        /*0090*/ 	.short	0x0380
        /*0092*/ 	.short	0x001c


	//----- nvinfo : EIATTR_SW_WAR
	.align		4
.L_107:
        /*0094*/ 	.byte	0x04, 0x36
        /*0096*/ 	.short	(.L_109 - .L_108)
.L_108:
        /*0098*/ 	.word	0x00000008
.L_109:


//--------------------- .nv.callgraph             --------------------------
	.section	.nv.callgraph,"",@"SHT_CUDA_CALLGRAPH"
	.align	4
	.sectionentsize	8
	.align		4
        /*0000*/ 	.word	0x00000000
	.align		4
        /*0004*/ 	.word	0xffffffff
	.align		4
        /*0008*/ 	.word	0x00000000
	.align		4
        /*000c*/ 	.word	0xfffffffe
	.align		4
        /*0010*/ 	.word	0x00000000
	.align		4
        /*0014*/ 	.word	0xfffffffd
	.align		4
        /*0018*/ 	.word	0x00000000
	.align		4
        /*001c*/ 	.word	0xfffffffc


//--------------------- .text._Z31disseminationScanApplyPostfixesPfS_i --------------------------
	.section	.text._Z31disseminationScanApplyPostfixesPfS_i,"ax",@progbits
	.align	128
        .global         _Z31disseminationScanApplyPostfixesPfS_i
        .type           _Z31disseminationScanApplyPostfixesPfS_i,@function
        .size           _Z31disseminationScanApplyPostfixesPfS_i,(.L_x_14 - _Z31disseminationScanApplyPostfixesPfS_i)
        .other          _Z31disseminationScanApplyPostfixesPfS_i,@"STO_CUDA_ENTRY STV_DEFAULT"
_Z31disseminationScanApplyPostfixesPfS_i:
.text._Z31disseminationScanApplyPostfixesPfS_i:
[----:B------:R-:W-:Y:S01]  /*0000*/  LDC R1, c[0x0][0x37c] ;  /* 0x0000df00ff017b82 */ /* 0x000fe20000000800 */
[----:B------:R-:W0:Y:S01]  /*0010*/  S2R R9, SR_CTAID.X ;  /* 0x0000000000097919 */ /* 0x000e220000002500 */
[----:B------:R-:W1:Y:S01]  /*0020*/  LDCU UR4, c[0x0][0x390] ;  /* 0x00007200ff0477ac */ /* 0x000e620008000800 */
[----:B------:R-:W2:Y:S01]  /*0030*/  S2R R7, SR_TID.X ;  /* 0x0000000000077919 */ /* 0x000ea20000002100 */
[----:B0-----:R-:W-:-:S04]  /*0040*/  SHF.L.U32 R0, R9, 0xa, RZ ;  /* 0x0000000a09007819 */ /* 0x001fc800000006ff */
[----:B--2---:R-:W-:-:S04]  /*0050*/  LOP3.LUT R7, R0, R7, RZ, 0xfc, !PT ;  /* 0x0000000700077212 */ /* 0x004fc800078efcff */
[----:B-1----:R-:W-:-:S04]  /*0060*/  ISETP.GE.AND P0, PT, R7, UR4, PT ;  /* 0x0000000407007c0c */ /* 0x002fc8000bf06270 */
[----:B------:R-:W-:-:S13]  /*0070*/  ISETP.EQ.OR P0, PT, R9, RZ, P0 ;  /* 0x000000ff0900720c */ /* 0x000fda0000702670 */
[----:B------:R-:W-:Y:S05]  /*0080*/  @P0 EXIT ;  /* 0x000000000000094d */ /* 0x000fea0003800000 */
[----:B------:R-:W0:Y:S01]  /*0090*/  LDC.64 R2, c[0x0][0x388] ;  /* 0x0000e200ff027b82 */ /* 0x000e220000000a00 */
[----:B------:R-:W1:Y:S01]  /*00a0*/  LDCU.64 UR4, c[0x0][0x358] ;  /* 0x00006b00ff0477ac */ /* 0x000e620008000a00 */
[----:B------:R-:W-:-:S06]  /*00b0*/  IADD3 R9, PT, PT, R9, -0x1, RZ ;  /* 0xffffffff09097810 */ /* 0x000fcc0007ffe0ff */
[----:B------:R-:W2:Y:S01]  /*00c0*/  LDC.64 R4, c[0x0][0x380] ;  /* 0x0000e000ff047b82 */ /* 0x000ea20000000a00 */
[----:B0-----:R-:W-:-:S06]  /*00d0*/  IMAD.WIDE.U32 R2, R9, 0x4, R2 ;  /* 0x0000000409027825 */ /* 0x001fcc00078e0002 */
[----:B-1----:R-:W3:Y:S01]  /*00e0*/  LDG.E R2, desc[UR4][R2.64] ;  /* 0x0000000402027981 */ /* 0x002ee2000c1e1900 */
[----:B--2---:R-:W-:-:S05]  /*00f0*/  IMAD.WIDE R4, R7, 0x4, R4 ;  /* 0x0000000407047825 */ /* 0x004fca00078e0204 */
[----:B------:R-:W3:Y:S02]  /*0100*/  LDG.E R7, desc[UR4][R4.64] ;  /* 0x0000000404077981 */ /* 0x000ee4000c1e1900 */
[----:B---3--:R-:W-:-:S05]  /*0110*/  FADD R7, R2, R7 ;  /* 0x0000000702077221 */ /* 0x008fca0000000000 */
[----:B------:R-:W-:Y:S01]  /*0120*/  STG.E desc[UR4][R4.64], R7 ;  /* 0x0000000704007986 */ /* 0x000fe2000c101904 */
[----:B------:R-:W-:Y:S05]  /*0130*/  EXIT ;  /* 0x000000000000794d */ /* 0x000fea0003800000 */
.L_x_0:
[----:B------:R-:W-:-:S00]  /*0140*/  BRA `(.L_x_0) ;  /* 0xfffffffc00fc7947 */ /* 0x000fc0000383ffff */
[----:B------:R-:W-:-:S00]  /*0150*/  NOP ;  /* 0x0000000000007918 */ /* 0x000fc00000000000 */
        /* <DEDUP_REMOVED lines=10> */
.L_x_14:


//--------------------- .text._Z26disseminationScanPostfixesPfi --------------------------
	.section	.text._Z26disseminationScanPostfixesPfi,"ax",@progbits
	.align	128
        .global         _Z26disseminationScanPostfixesPfi
        .type           _Z26disseminationScanPostfixesPfi,@function
        .size           _Z26disseminationScanPostfixesPfi,(.L_x_15 - _Z26disseminationScanPostfixesPfi)
        .other          _Z26disseminationScanPostfixesPfi,@"STO_CUDA_ENTRY STV_DEFAULT"
_Z26disseminationScanPostfixesPfi:
.text._Z26disseminationScanPostfixesPfi:
[----:B------:R-:W-:Y:S01]  /*0000*/  LDC R1, c[0x0][0x37c] ;  /* 0x0000df00ff017b82 */ /* 0x000fe20000000800 */
[----:B------:R-:W0:Y:S07]  /*0010*/  S2R R8, SR_TID.X ;  /* 0x0000000000087919 */ /* 0x000e2e0000002100 */
[----:B------:R-:W1:Y:S01]  /*0020*/  S2UR UR4, SR_CTAID.X ;  /* 0x00000000000479c3 */ /* 0x000e620000002500 */
[----:B------:R-:W2:Y:S01]  /*0030*/  LDCU UR6, c[0x0][0x388] ;  /* 0x00007100ff0677ac */ /* 0x000ea20008000800 */
[----:B------:R-:W3:Y:S06]  /*0040*/  LDCU.64 UR8, c[0x0][0x358] ;  /* 0x00006b00ff0877ac */ /* 0x000eec0008000a00 */
[----:B------:R-:W4:Y:S01]  /*0050*/  LDC.64 R2, c[0x0][0x380] ;  /* 0x0000e000ff027b82 */ /* 0x000f220000000a00 */
[----:B-1----:R-:W-:-:S06]  /*0060*/  USHF.L.U32 UR4, UR4, 0xa, URZ ;  /* 0x0000000a04047899 */ /* 0x002fcc00080006ff */
[----:B0-----:R-:W-:-:S04]  /*0070*/  LOP3.LUT R5, R8, UR4, RZ, 0xfc, !PT ;  /* 0x0000000408057c12 */ /* 0x001fc8000f8efcff */
[C---:B--2---:R-:W-:Y:S01]  /*0080*/  ISETP.GE.AND P0, PT, R5.reuse, UR6, PT ;  /* 0x0000000605007c0c */ /* 0x044fe2000bf06270 */
[----:B----4-:R-:W-:-:S12]  /*0090*/  IMAD.WIDE R2, R5, 0x4, R2 ;  /* 0x0000000405027825 */ /* 0x010fd800078e0202 */
[----:B---3--:R-:W2:Y:S01]  /*00a0*/  @!P0 LDG.E R7, desc[UR8][R2.64] ;  /* 0x0000000802078981 */ /* 0x008ea2000c1e1900 */
[----:B------:R-:W0:Y:S01]  /*00b0*/  S2UR UR5, SR_CgaCtaId ;  /* 0x00000000000579c3 */ /* 0x000e220000008800 */
[----:B------:R-:W-:Y:S01]  /*00c0*/  UMOV UR4, 0x400 ;  /* 0x0000040000047882 */ /* 0x000fe20000000000 */
[----:B------:R-:W-:Y:S02]  /*00d0*/  UISETP.GE.AND UP0, UPT, UR6, 0x2, UPT ;  /* 0x000000020600788c */ /* 0x000fe4000bf06270 */
[----:B0-----:R-:W-:-:S06]  /*00e0*/  ULEA UR4, UR5, UR4, 0x18 ;  /* 0x0000000405047291 */ /* 0x001fcc000f8ec0ff */
[----:B------:R-:W-:-:S05]  /*00f0*/  LEA R0, R8, UR4, 0x2 ;  /* 0x0000000408007c11 */ /* 0x000fca000f8e10ff */
[----:B--2---:R0:W-:Y:S01]  /*0100*/  @!P0 STS [R0], R7 ;  /* 0x0000000700008388 */ /* 0x0041e20000000800 */
[----:B------:R-:W-:Y:S05]  /*0110*/  BRA.U !UP0, `(.L_x_1) ;  /* 0x0000000108407547 */ /* 0x000fea000b800000 */
[----:B------:R-:W1:Y:S01]  /*0120*/  LDCU UR6, c[0x0][0x388] ;  /* 0x00007100ff0677ac */ /* 0x000e620008000800 */
[----:B------:R-:W-:-:S05]  /*0130*/  UMOV UR5, 0x1 ;  /* 0x0000000100057882 */ /* 0x000fca0000000000 */
.L_x_2:
[----:B------:R-:W-:Y:S01]  /*0140*/  BAR.SYNC.DEFER_BLOCKING 0x0 ;  /* 0x0000000000007b1d */ /* 0x000fe20000010000 */
[----:B------:R-:W-:Y:S01]  /*0150*/  ISETP.GE.AND P0, PT, R8, UR5, PT ;  /* 0x0000000508007c0c */ /* 0x000fe2000bf06270 */
[----:B------:R-:W-:-:S03]  /*0160*/  IMAD.MOV.U32 R4, RZ, RZ, RZ ;  /* 0x000000ffff047224 */ /* 0x000fc600078e00ff */
[----:B-1----:R-:W-:-:S13]  /*0170*/  ISETP.GE.OR P0, PT, R5, UR6, !P0 ;  /* 0x0000000605007c0c */ /* 0x002fda000c706670 */
[----:B------:R-:W-:Y:S01]  /*0180*/  @!P0 VIADD R6, R8, -UR5 ;  /* 0x8000000508068c36 */ /* 0x000fe20008000000 */
[----:B------:R-:W-:-:S04]  /*0190*/  USHF.L.U32 UR5, UR5, 0x1, URZ ;  /* 0x0000000105057899 */ /* 0x000fc800080006ff */
[----:B------:R-:W-:Y:S01]  /*01a0*/  @!P0 LEA R6, R6, UR4, 0x2 ;  /* 0x0000000406068c11 */ /* 0x000fe2000f8e10ff */
[----:B------:R-:W-:-:S04]  /*01b0*/  UISETP.GE.AND UP0, UPT, UR5, UR6, UPT ;  /* 0x000000060500728c */ /* 0x000fc8000bf06270 */
[----:B------:R-:W-:Y:S01]  /*01c0*/  @!P0 LDS R4, [R6] ;  /* 0x0000000006048984 */ /* 0x000fe20000000800 */
[----:B------:R-:W-:Y:S06]  /*01d0*/  BAR.SYNC.DEFER_BLOCKING 0x0 ;  /* 0x0000000000007b1d */ /* 0x000fec0000010000 */
[----:B0-2---:R-:W0:Y:S02]  /*01e0*/  LDS R7, [R0] ;  /* 0x0000000000077984 */ /* 0x005e240000000800 */
[----:B0-----:R-:W-:-:S05]  /*01f0*/  FADD R7, R7, R4 ;  /* 0x0000000407077221 */ /* 0x001fca0000000000 */
[----:B------:R2:W-:Y:S01]  /*0200*/  STS [R0], R7 ;  /* 0x0000000700007388 */ /* 0x0005e20000000800 */
[----:B------:R-:W-:Y:S05]  /*0210*/  BRA.U !UP0, `(.L_x_2) ;  /* 0xfffffffd08c87547 */ /* 0x000fea000b83ffff */
.L_x_1:
[----:B------:R-:W-:-:S13]  /*0220*/  ISETP.GE.AND P0, PT, R5, UR6, PT ;  /* 0x0000000605007c0c */ /* 0x000fda000bf06270 */
[----:B------:R-:W-:Y:S05]  /*0230*/  @P0 EXIT ;  /* 0x000000000000094d */ /* 0x000fea0003800000 */
[----:B------:R-:W1:Y:S04]  /*0240*/  LDS R5, [R0] ;  /* 0x0000000000057984 */ /* 0x000e680000000800 */
[----:B-1----:R-:W-:Y:S01]  /*0250*/  STG.E desc[UR8][R2.64], R5 ;  /* 0x0000000502007986 */ /* 0x002fe2000c101908 */
[----:B------:R-:W-:Y:S05]  /*0260*/  EXIT ;  /* 0x000000000000794d */ /* 0x000fea0003800000 */
.L_x_3:
        /* <DEDUP_REMOVED lines=9> */
.L_x_15:


//--------------------- .text._Z22disseminationScanBlockPfS_i --------------------------
	.section	.text._Z22disseminationScanBlockPfS_i,"ax",@progbits
	.align	128
        .global         _Z22disseminationScanBlockPfS_i
        .type           _Z22disseminationScanBlockPfS_i,@function
        .size           _Z22disseminationScanBlockPfS_i,(.L_x_16 - _Z22disseminationScanBlockPfS_i)
        .other          _Z22disseminationScanBlockPfS_i,@"STO_CUDA_ENTRY STV_DEFAULT"
_Z22disseminationScanBlockPfS_i:
.text._Z22disseminationScanBlockPfS_i:
[----:B------:R-:W-:Y:S01]  /*0000*/  LDC R1, c[0x0][0x37c] ;  /* 0x0000df00ff017b82 */ /* 0x000fe20000000800 */
[----:B------:R-:W0:Y:S01]  /*0010*/  S2R R0, SR_CTAID.X ;  /* 0x0000000000007919 */ /* 0x000e220000002500 */
[----:B------:R-:W1:Y:S06]  /*0020*/  LDCU UR4, c[0x0][0x390] ;  /* 0x00007200ff0477ac */ /* 0x000e6c0008000800 */
[----:B------:R-:W2:Y:S01]  /*0030*/  LDC.64 R2, c[0x0][0x380] ;  /* 0x0000e000ff027b82 */ /* 0x000ea20000000a00 */
[----:B------:R-:W3:Y:S01]  /*0040*/  S2R R12, SR_TID.X ;  /* 0x00000000000c7919 */ /* 0x000ee20000002100 */
[----:B------:R-:W4:Y:S01]  /*0050*/  LDCU.64 UR6, c[0x0][0x358] ;  /* 0x00006b00ff0677ac */ /* 0x000f220008000a00 */
[----:B-1----:R-:W-:-:S02]  /*0060*/  IMAD.U32 R14, RZ, RZ, UR4 ;  /* 0x00000004ff0e7e24 */ /* 0x002fc4000f8e00ff */
[----:B0-----:R-:W-:-:S05]  /*0070*/  IMAD.SHL.U32 R4, R0, 0x400, RZ ;  /* 0x0000040000047824 */ /* 0x001fca00078e00ff */
[----:B---3--:R-:W-:-:S04]  /*0080*/  LOP3.LUT R5, R4, R12, RZ, 0xfc, !PT ;  /* 0x0000000c04057212 */ /* 0x008fc800078efcff */
[C---:B------:R-:W-:Y:S01]  /*0090*/  ISETP.GE.AND P0, PT, R5.reuse, R14, PT ;  /* 0x0000000e0500720c */ /* 0x040fe20003f06270 */
[----:B--2---:R-:W-:-:S12]  /*00a0*/  IMAD.WIDE.U32 R2, R5, 0x4, R2 ;  /* 0x0000000405027825 */ /* 0x004fd800078e0002 */
[----:B----4-:R-:W2:Y:S01]  /*00b0*/  @!P0 LDG.E R9, desc[UR6][R2.64] ;  /* 0x0000000602098981 */ /* 0x010ea2000c1e1900 */
[----:B------:R-:W-:Y:S02]  /*00c0*/  SHF.R.S32.HI R4, RZ, 0x1f, R14 ;  /* 0x0000001fff047819 */ /* 0x000fe4000001140e */
[----:B------:R-:W-:Y:S01]  /*00d0*/  MOV R6, 0x400 ;  /* 0x0000040000067802 */ /* 0x000fe20000000f00 */
[----:B------:R-:W0:Y:S01]  /*00e0*/  S2R R11, SR_CgaCtaId ;  /* 0x00000000000b7919 */ /* 0x000e220000008800 */
[----:B------:R-:W-:-:S04]  /*00f0*/  LEA.HI R4, R4, R14, RZ, 0xa ;  /* 0x0000000e04047211 */ /* 0x000fc800078f50ff */
[----:B------:R-:W-:Y:S02]  /*0100*/  SHF.R.S32.HI R7, RZ, 0xa, R4 ;  /* 0x0000000aff077819 */ /* 0x000fe40000011404 */
[----:B------:R-:W-:Y:S02]  /*0110*/  LOP3.LUT R4, R4, 0xfffffc00, RZ, 0xc0, !PT ;  /* 0xfffffc0004047812 */ /* 0x000fe400078ec0ff */
[----:B------:R-:W-:-:S03]  /*0120*/  ISETP.NE.AND P1, PT, R0, R7, PT ;  /* 0x000000070000720c */ /* 0x000fc60003f25270 */
[----:B------:R-:W-:-:S05]  /*0130*/  IMAD.IADD R4, R14, 0x1, -R4 ;  /* 0x000000010e047824 */ /* 0x000fca00078e0a04 */
[----:B------:R-:W-:-:S04]  /*0140*/  SEL R4, R4, 0x400, !P1 ;  /* 0x0000040004047807 */ /* 0x000fc80004800000 */
[----:B------:R-:W-:Y:S02]  /*0150*/  ISETP.GE.AND P1, PT, R4, 0x2, PT ;  /* 0x000000020400780c */ /* 0x000fe40003f26270 */
[----:B0-----:R-:W-:-:S05]  /*0160*/  LEA R7, R11, R6, 0x18 ;  /* 0x000000060b077211 */ /* 0x001fca00078ec0ff */
[----:B------:R-:W-:-:S05]  /*0170*/  IMAD R6, R12, 0x4, R7 ;  /* 0x000000040c067824 */ /* 0x000fca00078e0207 */
[----:B--2---:R0:W-:Y:S01]  /*0180*/  @!P0 STS [R6], R9 ;  /* 0x0000000906008388 */ /* 0x0041e20000000800 */
[----:B------:R-:W-:Y:S05]  /*0190*/  @!P1 BRA `(.L_x_4) ;  /* 0x0000000000409947 */ /* 0x000fea0003800000 */
[----:B------:R-:W1:Y:S01]  /*01a0*/  LDC R14, c[0x0][0x390] ;  /* 0x0000e400ff0e7b82 */ /* 0x000e620000000800 */
[----:B------:R-:W-:-:S05]  /*01b0*/  UMOV UR4, 0x1 ;  /* 0x0000000100047882 */ /* 0x000fca0000000000 */
.L_x_5:
[----:B------:R-:W-:Y:S01]  /*01c0*/  BAR.SYNC.DEFER_BLOCKING 0x0 ;  /* 0x0000000000007b1d */ /* 0x000fe20000010000 */
[----:B------:R-:W-:Y:S01]  /*01d0*/  ISETP.GE.AND P0, PT, R12, UR4, PT ;  /* 0x000000040c007c0c */ /* 0x000fe2000bf06270 */
[----:B------:R-:W-:-:S03]  /*01e0*/  IMAD.MOV.U32 R8, RZ, RZ, RZ ;  /* 0x000000ffff087224 */ /* 0x000fc600078e00ff */
[----:B-1----:R-:W-:-:S13]  /*01f0*/  ISETP.GE.OR P0, PT, R5, R14, !P0 ;  /* 0x0000000e0500720c */ /* 0x002fda0004706670 */
[----:B------:R-:W-:Y:S01]  /*0200*/  @!P0 VIADD R10, R12, -UR4 ;  /* 0x800000040c0a8c36 */ /* 0x000fe20008000000 */
[----:B------:R-:W-:-:S03]  /*0210*/  USHF.L.U32 UR4, UR4, 0x1, URZ ;  /* 0x0000000104047899 */ /* 0x000fc600080006ff */
[----:B------:R-:W-:-:S05]  /*0220*/  @!P0 IMAD R10, R10, 0x4, R7 ;  /* 0x000000040a0a8824 */ /* 0x000fca00078e0207 */
[----:B------:R-:W-:Y:S01]  /*0230*/  @!P0 LDS R8, [R10] ;  /* 0x000000000a088984 */ /* 0x000fe20000000800 */
[----:B------:R-:W-:Y:S01]  /*0240*/  BAR.SYNC.DEFER_BLOCKING 0x0 ;  /* 0x0000000000007b1d */ /* 0x000fe20000010000 */
[----:B------:R-:W-:-:S05]  /*0250*/  ISETP.LE.AND P0, PT, R4, UR4, PT ;  /* 0x0000000404007c0c */ /* 0x000fca000bf03270 */
[----:B0-2---:R-:W0:Y:S02]  /*0260*/  LDS R9, [R6] ;  /* 0x0000000006097984 */ /* 0x005e240000000800 */
[----:B0-----:R-:W-:-:S05]  /*0270*/  FADD R9, R9, R8 ;  /* 0x0000000809097221 */ /* 0x001fca0000000000 */
[----:B------:R2:W-:Y:S01]  /*0280*/  STS [R6], R9 ;  /* 0x0000000906007388 */ /* 0x0005e20000000800 */
[----:B------:R-:W-:Y:S05]  /*0290*/  @!P0 BRA `(.L_x_5) ;  /* 0xfffffffc00c88947 */ /* 0x000fea000383ffff */
.L_x_4:
[----:B------:R-:W-:Y:S02]  /*02a0*/  ISETP.GE.AND P1, PT, R5, R14, PT ;  /* 0x0000000e0500720c */ /* 0x000fe40003f26270 */
[----:B------:R-:W-:-:S11]  /*02b0*/  ISETP.NE.AND P0, PT, R12, RZ, PT ;  /* 0x000000ff0c00720c */ /* 0x000fd60003f05270 */
[----:B------:R-:W1:Y:S04]  /*02c0*/  @!P1 LDS R5, [R6] ;  /* 0x0000000006059984 */ /* 0x000e680000000800 */
[----:B-1----:R1:W-:Y:S01]  /*02d0*/  @!P1 STG.E desc[UR6][R2.64], R5 ;  /* 0x0000000502009986 */ /* 0x0023e2000c101906 */
[----:B------:R-:W-:Y:S06]  /*02e0*/  BAR.SYNC.DEFER_BLOCKING 0x0 ;  /* 0x0000000000007b1d */ /* 0x000fec0000010000 */
[----:B------:R-:W-:Y:S05]  /*02f0*/  @P0 EXIT ;  /* 0x000000000000094d */ /* 0x000fea0003800000 */
[----:B------:R-:W-:Y:S01]  /*0300*/  IMAD R4, R4, 0x4, R7 ;  /* 0x0000000404047824 */ /* 0x000fe200078e0207 */
[----:B-1----:R-:W1:Y:S04]  /*0310*/  LDC.64 R2, c[0x0][0x388] ;  /* 0x0000e200ff027b82 */ /* 0x002e680000000a00 */
[----:B------:R-:W3:Y:S01]  /*0320*/  LDS R5, [R4+-0x4] ;  /* 0xfffffc0004057984 */ /* 0x000ee20000000800 */
[----:B-1----:R-:W-:-:S05]  /*0330*/  IMAD.WIDE.U32 R2, R0, 0x4, R2 ;  /* 0x0000000400027825 */ /* 0x002fca00078e0002 */
[----:B---3--:R-:W-:Y:S01]  /*0340*/  STG.E desc[UR6][R2.64], R5 ;  /* 0x0000000502007986 */ /* 0x008fe2000c101906 */
[----:B------:R-:W-:Y:S05]  /*0350*/  EXIT ;  /* 0x000000000000794d */ /* 0x000fea0003800000 */
.L_x_6:
        /* <DEDUP_REMOVED lines=10> */
.L_x_16:


//--------------------- .text._Z22bitonicArgSortTailingJPfPiiii --------------------------
	.section	.text._Z22bitonicArgSortTailingJPfPiiii,"ax",@progbits
	.align	128
        .global         _Z22bitonicArgSortTailingJPfPiiii
        .type           _Z22bitonicArgSortTailingJPfPiiii,@function
        .size           _Z22bitonicArgSortTailingJPfPiiii,(.L_x_17 - _Z22bitonicArgSortTailingJPfPiiii)
        .other          _Z22bitonicArgSortTailingJPfPiiii,@"STO_CUDA_ENTRY STV_DEFAULT"
_Z22bitonicArgSortTailingJPfPiiii:
.text._Z22bitonicArgSortTailingJPfPiiii:
[----:B------:R-:W-:Y:S08]  /*0000*/  LDC R1, c[0x0][0x37c] ;  /* 0x0000df00ff017b82 */ /* 0x000ff00000000800 */
[----:B------:R-:W0:Y:S02]  /*0010*/  LDC R0, c[0x0][0x394] ;  /* 0x0000e500ff007b82 */ /* 0x000e240000000800 */
[----:B0-----:R-:W-:-:S13]  /*0020*/  ISETP.GE.AND P0, PT, R0, 0x1, PT ;  /* 0x000000010000780c */ /* 0x001fda0003f06270 */
[----:B------:R-:W-:Y:S05]  /*0030*/  @!P0 EXIT ;  /* 0x000000000000894d */ /* 0x000fea0003800000 */
[----:B------:R-:W0:Y:S01]  /*0040*/  S2R R15, SR_TID.X ;  /* 0x00000000000f7919 */ /* 0x000e220000002100 */
[----:B------:R-:W1:Y:S01]  /*0050*/  S2UR UR5, SR_CTAID.X ;  /* 0x00000000000579c3 */ /* 0x000e620000002500 */
[----:B------:R-:W2:Y:S01]  /*0060*/  LDCU UR9, c[0x0][0x398] ;  /* 0x00007300ff0977ac */ /* 0x000ea20008000800 */
[----:B------:R-:W3:Y:S06]  /*0070*/  LDCU UR8, c[0x0][0x390] ;  /* 0x00007200ff0877ac */ /* 0x000eec0008000800 */
[----:B------:R-:W4:Y:S01]  /*0080*/  LDC.64 R6, c[0x0][0x388] ;  /* 0x0000e200ff067b82 */ /* 0x000f220000000a00 */
[----:B------:R-:W0:Y:S01]  /*0090*/  LDCU UR4, c[0x0][0x394] ;  /* 0x00007280ff0477ac */ /* 0x000e220008000800 */
[----:B------:R-:W0:Y:S06]  /*00a0*/  LDCU.64 UR6, c[0x0][0x358] ;  /* 0x00006b00ff0677ac */ /* 0x000e2c0008000a00 */
[----:B------:R-:W3:Y:S08]  /*00b0*/  LDC.64 R4, c[0x0][0x380] ;  /* 0x0000e000ff047b82 */ /* 0x000ef00000000a00 */
[----:B------:R-:W3:Y:S01]  /*00c0*/  LDC.64 R2, c[0x0][0x388] ;  /* 0x0000e200ff027b82 */ /* 0x000ee20000000a00 */
[----:B-1----:R-:W-:-:S06]  /*00d0*/  USHF.L.U32 UR5, UR5, 0xa, URZ ;  /* 0x0000000a05057899 */ /* 0x002fcc00080006ff */
[----:B0-----:R-:W-:-:S04]  /*00e0*/  LOP3.LUT R15, R15, UR5, RZ, 0xfc, !PT ;  /* 0x000000050f0f7c12 */ /* 0x001fc8000f8efcff */
[C---:B--2---:R-:W-:Y:S01]  /*00f0*/  ISETP.GE.AND P2, PT, R15.reuse, UR9, PT ;  /* 0x000000090f007c0c */ /* 0x044fe2000bf46270 */
[C---:B----4-:R-:W-:Y:S01]  /*0100*/  IMAD.WIDE R6, R15.reuse, 0x4, R6 ;  /* 0x000000040f067825 */ /* 0x050fe200078e0206 */
[----:B---3--:R-:W-:-:S11]  /*0110*/  LOP3.LUT R0, R15, UR8, RZ, 0xc0, !PT ;  /* 0x000000080f007c12 */ /* 0x008fd6000f8ec0ff */
.L_x_9:
[----:B------:R-:W-:Y:S01]  /*0120*/  UMOV UR5, UR4 ;  /* 0x0000000400057c82 */ /* 0x000fe20008000000 */
[----:B------:R-:W-:Y:S04]  /*0130*/  BSSY.RECONVERGENT B0, `(.L_x_7) ;  /* 0x0000013000007945 */ /* 0x000fe80003800200 */
[----:B0-----:R-:W-:Y:S05]  /*0140*/  @P2 BRA `(.L_x_8) ;  /* 0x0000000000442947 */ /* 0x001fea0003800000 */
[----:B------:R-:W-:-:S04]  /*0150*/  LOP3.LUT R12, R15, UR4, RZ, 0x3c, !PT ;  /* 0x000000040f0c7c12 */ /* 0x000fc8000f8e3cff */
[----:B------:R-:W-:-:S13]  /*0160*/  ISETP.GT.AND P0, PT, R12, R15, PT ;  /* 0x0000000f0c00720c */ /* 0x000fda0003f04270 */
[----:B------:R-:W-:Y:S05]  /*0170*/  @!P0 BRA `(.L_x_8) ;  /* 0x0000000000388947 */ /* 0x000fea0003800000 */
[----:B------:R-:W-:Y:S01]  /*0180*/  IMAD.WIDE R12, R12, 0x4, R2 ;  /* 0x000000040c0c7825 */ /* 0x000fe200078e0202 */
[----:B------:R-:W2:Y:S04]  /*0190*/  LDG.E R17, desc[UR6][R6.64] ;  /* 0x0000000606117981 */ /* 0x000ea8000c1e1900 */
[----:B------:R-:W3:Y:S01]  /*01a0*/  LDG.E R19, desc[UR6][R12.64] ;  /* 0x000000060c137981 */ /* 0x000ee2000c1e1900 */
[----:B--2---:R-:W-:-:S04]  /*01b0*/  IMAD.WIDE R8, R17, 0x4, R4 ;  /* 0x0000000411087825 */ /* 0x004fc800078e0204 */
[----:B---3--:R-:W-:Y:S02]  /*01c0*/  IMAD.WIDE R10, R19, 0x4, R4 ;  /* 0x00000004130a7825 */ /* 0x008fe400078e0204 */
[----:B------:R-:W2:Y:S04]  /*01d0*/  LDG.E R8, desc[UR6][R8.64] ;  /* 0x0000000608087981 */ /* 0x000ea8000c1e1900 */
[----:B------:R-:W2:Y:S02]  /*01e0*/  LDG.E R11, desc[UR6][R10.64] ;  /* 0x000000060a0b7981 */ /* 0x000ea4000c1e1900 */
[CC--:B--2---:R-:W-:Y:S02]  /*01f0*/  FSETP.GT.AND P1, PT, R8.reuse, R11.reuse, PT ;  /* 0x0000000b0800720b */ /* 0x0c4fe40003f24000 */
[----:B------:R-:W-:-:S02]  /*0200*/  FSETP.GEU.AND P0, PT, R8, R11, PT ;  /* 0x0000000b0800720b */ /* 0x000fc40003f0e000 */
[C---:B------:R-:W-:Y:S02]  /*0210*/  ISETP.EQ.AND P1, PT, R0.reuse, RZ, P1 ;  /* 0x000000ff0000720c */ /* 0x040fe40000f22270 */
[----:B------:R-:W-:-:S04]  /*0220*/  ISETP.NE.AND P0, PT, R0, RZ, !P0 ;  /* 0x000000ff0000720c */ /* 0x000fc80004705270 */
[----:B------:R-:W-:-:S13]  /*0230*/  PLOP3.LUT P0, PT, P1, P0, PT, 0xf8, 0x8f ;  /* 0x00000000008f781c */ /* 0x000fda0000f01f70 */
[----:B------:R0:W-:Y:S04]  /*0240*/  @P0 STG.E desc[UR6][R6.64], R19 ;  /* 0x0000001306000986 */ /* 0x0001e8000c101906 */
[----:B------:R0:W-:Y:S02]  /*0250*/  @P0 STG.E desc[UR6][R12.64], R17 ;  /* 0x000000110c000986 */ /* 0x0001e4000c101906 */
.L_x_8:
[----:B------:R-:W-:Y:S05]  /*0260*/  BSYNC.RECONVERGENT B0 ;  /* 0x0000000000007941 */ /* 0x000fea0003800200 */
.L_x_7:
[----:B------:R-:W-:Y:S01]  /*0270*/  BAR.SYNC.DEFER_BLOCKING 0x0 ;  /* 0x0000000000007b1d */ /* 0x000fe20000010000 */
[----:B------:R-:W-:Y:S02]  /*0280*/  UISETP.GT.U32.AND UP0, UPT, UR5, 0x1, UPT ;  /* 0x000000010500788c */ /* 0x000fe4000bf04070 */
[----:B------:R-:W-:-:S07]  /*0290*/  USHF.R.U32.HI UR4, URZ, 0x1, UR4 ;  /* 0x00000001ff047899 */ /* 0x000fce0008011604 */
[----:B------:R-:W-:Y:S05]  /*02a0*/  BRA.U UP0, `(.L_x_9) ;  /* 0xfffffffd009c7547 */ /* 0x000fea000b83ffff */
[----:B------:R-:W-:Y:S05]  /*02b0*/  EXIT ;  /* 0x000000000000794d */ /* 0x000fea0003800000 */
.L_x_10:
        /* <DEDUP_REMOVED lines=12> */
.L_x_17:


//--------------------- .text._Z18bitonicCompareSwapPfPiiii --------------------------
	.section	.text._Z18bitonicCompareSwapPfPiiii,"ax",@progbits
	.align	128
        .global         _Z18bitonicCompareSwapPfPiiii
        .type           _Z18bitonicCompareSwapPfPiiii,@function
        .size           _Z18bitonicCompareSwapPfPiiii,(.L_x_18 - _Z18bitonicCompareSwapPfPiiii)
        .other          _Z18bitonicCompareSwapPfPiiii,@"STO_CUDA_ENTRY STV_DEFAULT"
_Z18bitonicCompareSwapPfPiiii:
.text._Z18bitonicCompareSwapPfPiiii:
[----:B------:R-:W-:Y:S01]  /*0000*/  LDC R1, c[0x0][0x37c] ;  /* 0x0000df00ff017b82 */ /* 0x000fe20000000800 */
[----:B------:R-:W0:Y:S07]  /*0010*/  S2R R11, SR_TID.X ;  /* 0x00000000000b7919 */ /* 0x000e2e0000002100 */
[----:B------:R-:W1:Y:S01]  /*0020*/  S2UR UR4, SR_CTAID.X ;  /* 0x00000000000479c3 */ /* 0x000e620000002500 */
[----:B------:R-:W2:Y:S01]  /*0030*/  LDCU UR5, c[0x0][0x398] ;  /* 0x00007300ff0577ac */ /* 0x000ea20008000800 */
[----:B-1----:R-:W-:-:S06]  /*0040*/  USHF.L.U32 UR4, UR4, 0xa, URZ ;  /* 0x0000000a04047899 */ /* 0x002fcc00080006ff */
[----:B0-----:R-:W-:-:S04]  /*0050*/  LOP3.LUT R11, R11, UR4, RZ, 0xfc, !PT ;  /* 0x000000040b0b7c12 */ /* 0x001fc8000f8efcff */
[----:B--2---:R-:W-:-:S13]  /*0060*/  ISETP.GE.AND P0, PT, R11, UR5, PT ;  /* 0x000000050b007c0c */ /* 0x004fda000bf06270 */
[----:B------:R-:W-:Y:S05]  /*0070*/  @P0 EXIT ;  /* 0x000000000000094d */ /* 0x000fea0003800000 */
[----:B------:R-:W0:Y:S02]  /*0080*/  LDCU UR4, c[0x0][0x394] ;  /* 0x00007280ff0477ac */ /* 0x000e240008000800 */
[----:B0-----:R-:W-:-:S04]  /*0090*/  LOP3.LUT R0, R11, UR4, RZ, 0x3c, !PT ;  /* 0x000000040b007c12 */ /* 0x001fc8000f8e3cff */
[----:B------:R-:W-:-:S13]  /*00a0*/  ISETP.GT.AND P0, PT, R0, R11, PT ;  /* 0x0000000b0000720c */ /* 0x000fda0003f04270 */
[----:B------:R-:W-:Y:S05]  /*00b0*/  @!P0 EXIT ;  /* 0x000000000000894d */ /* 0x000fea0003800000 */
[----:B------:R-:W0:Y:S01]  /*00c0*/  LDC.64 R6, c[0x0][0x388] ;  /* 0x0000e200ff067b82 */ /* 0x000e220000000a00 */
[----:B------:R-:W1:Y:S01]  /*00d0*/  LDCU.64 UR4, c[0x0][0x358] ;  /* 0x00006b00ff0477ac */ /* 0x000e620008000a00 */
[----:B------:R-:W2:Y:S06]  /*00e0*/  LDCU UR6, c[0x0][0x390] ;  /* 0x00007200ff0677ac */ /* 0x000eac0008000800 */
[----:B------:R-:W3:Y:S01]  /*00f0*/  LDC.64 R8, c[0x0][0x380] ;  /* 0x0000e000ff087b82 */ /* 0x000ee20000000a00 */
[----:B0-----:R-:W-:-:S04]  /*0100*/  IMAD.WIDE R2, R11, 0x4, R6 ;  /* 0x000000040b027825 */ /* 0x001fc800078e0206 */
[----:B------:R-:W-:Y:S01]  /*0110*/  IMAD.WIDE R6, R0, 0x4, R6 ;  /* 0x0000000400067825 */ /* 0x000fe200078e0206 */
[----:B-1----:R-:W3:Y:S04]  /*0120*/  LDG.E R13, desc[UR4][R2.64] ;  /* 0x00000004020d7981 */ /* 0x002ee8000c1e1900 */
[----:B------:R-:W4:Y:S01]  /*0130*/  LDG.E R15, desc[UR4][R6.64] ;  /* 0x00000004060f7981 */ /* 0x000f22000c1e1900 */
[----:B---3--:R-:W-:-:S04]  /*0140*/  IMAD.WIDE R4, R13, 0x4, R8 ;  /* 0x000000040d047825 */ /* 0x008fc800078e0208 */
[----:B----4-:R-:W-:Y:S02]  /*0150*/  IMAD.WIDE R8, R15, 0x4, R8 ;  /* 0x000000040f087825 */ /* 0x010fe400078e0208 */
[----:B------:R-:W3:Y:S04]  /*0160*/  LDG.E R4, desc[UR4][R4.64] ;  /* 0x0000000404047981 */ /* 0x000ee8000c1e1900 */
[----:B------:R-:W3:Y:S01]  /*0170*/  LDG.E R9, desc[UR4][R8.64] ;  /* 0x0000000408097981 */ /* 0x000ee2000c1e1900 */
[----:B--2---:R-:W-:Y:S01]  /*0180*/  LOP3.LUT P0, R11, R11, UR6, RZ, 0xc0, !PT ;  /* 0x000000060b0b7c12 */ /* 0x004fe2000f80c0ff */
[----:B------:R-:W-:Y:S01]  /*0190*/  BSSY.RECONVERGENT B0, `(.L_x_11) ;  /* 0x0000006000007945 */ /* 0x000fe20003800200 */
[----:B---3--:R-:W-:-:S13]  /*01a0*/  FSETP.GT.AND P1, PT, R4, R9, PT ;  /* 0x000000090400720b */ /* 0x008fda0003f24000 */
[----:B------:R-:W-:Y:S05]  /*01b0*/  @!P0 BRA P1, `(.L_x_12) ;  /* 0x00000000000c8947 */ /* 0x000fea0000800000 */
[----:B------:R-:W-:-:S04]  /*01c0*/  FSETP.GEU.AND P0, PT, R4, R9, PT ;  /* 0x000000090400720b */ /* 0x000fc80003f0e000 */
[----:B------:R-:W-:-:S13]  /*01d0*/  ISETP.EQ.OR P0, PT, R11, RZ, P0 ;  /* 0x000000ff0b00720c */ /* 0x000fda0000702670 */
[----:B------:R-:W-:Y:S05]  /*01e0*/  @P0 EXIT ;  /* 0x000000000000094d */ /* 0x000fea0003800000 */
.L_x_12:
[----:B------:R-:W-:Y:S05]  /*01f0*/  BSYNC.RECONVERGENT B0 ;  /* 0x0000000000007941 */ /* 0x000fea0003800200 */
.L_x_11:
[----:B------:R-:W-:Y:S04]  /*0200*/  STG.E desc[UR4][R2.64], R15 ;  /* 0x0000000f02007986 */ /* 0x000fe8000c101904 */
[----:B------:R-:W-:Y:S01]  /*0210*/  STG.E desc[UR4][R6.64], R13 ;  /* 0x0000000d06007986 */ /* 0x000fe2000c101904 */
[----:B------:R-:W-:Y:S05]  /*0220*/  EXIT ;  /* 0x000000000000794d */ /* 0x000fea0003800000 */
.L_x_13:
        /* <DEDUP_REMOVED lines=13> */
.L_x_18:


//--------------------- .nv.shared.reserved.0     --------------------------
	.section	.nv.shared.reserved.0,"aw",@nobits
	.weak		__nv_reservedSMEM_offset_0_alias
	.size		__nv_reservedSMEM_offset_0_alias, 0, 64
	.other		__nv_reservedSMEM_offset_0_alias,@"STO_CUDA_RESERVED_SHARED STV_DEFAULT"
__nv_reservedSMEM_offset_0_alias:
	.zero		0
	.zero		64


//--------------------- .nv.shared._Z26disseminationScanPostfixesPfi --------------------------
	.section	.nv.shared._Z26disseminationScanPostfixesPfi,"aw",@nobits
	.sectionflags	@""
	.align	4
.nv.shared._Z26disseminationScanPostfixesPfi:
	.zero		5120


//--------------------- .nv.shared._Z22disseminationScanBlockPfS_i --------------------------
	.section	.nv.shared._Z22disseminationScanBlockPfS_i,"aw",@nobits
	.sectionflags	@""
	.align	4
.nv.shared._Z22disseminationScanBlockPfS_i:
	.zero		5120


//--------------------- .nv.constant0._Z31disseminationScanApplyPostfixesPfS_i --------------------------
	.section	.nv.constant0._Z31disseminationScanApplyPostfixesPfS_i,"a",@progbits
	.sectionflags	@""
	.align	4
.nv.constant0._Z31disseminationScanApplyPostfixesPfS_i:
	.zero		916


//--------------------- .nv.constant0._Z26disseminationScanPostfixesPfi --------------------------
	.section	.nv.constant0._Z26disseminationScanPostfixesPfi,"a",@progbits
	.sectionflags	@""
	.align	4
.nv.constant0._Z26disseminationScanPostfixesPfi:
	.zero		908


//--------------------- .nv.constant0._Z22disseminationScanBlockPfS_i --------------------------
	.section	.nv.constant0._Z22disseminationScanBlockPfS_i,"a",@progbits
	.sectionflags	@""
	.align	4
.nv.constant0._Z22disseminationScanBlockPfS_i:
	.zero		916


//--------------------- .nv.constant0._Z22bitonicArgSortTailingJPfPiiii --------------------------
	.section	.nv.constant0._Z22bitonicArgSortTailingJPfPiiii,"a",@progbits
	.sectionflags	@""
	.align	4
.nv.constant0._Z22bitonicArgSortTailingJPfPiiii:
	.zero		924


//--------------------- .nv.constant0._Z18bitonicCompareSwapPfPiiii --------------------------
	.section	.nv.constant0._Z18bitonicCompareSwapPfPiiii,"a",@progbits
	.sectionflags	@""
	.align	4
.nv.constant0._Z18bitonicCompareSwapPfPiiii:
	.zero		924


//--------------------- SYMBOLS --------------------------

	.type		.nv.reservedSmem.offset0,@object
	.size		.nv.reservedSmem.offset0,0x4
	.type		.nv.reservedSmem.cap,@object
	.size		.nv.reservedSmem.cap,0x4
